//
// Generated by NVIDIA NVVM Compiler
//
// Compiler Build ID: CL-36424714
// Cuda compilation tools, release 13.0, V13.0.88
// Based on NVVM 20.0.0
//

.version 9.0
.target sm_100
.address_size 64

	// .globl	_Z17matrix_add_kernelPdS_S_mm

.visible .entry _Z17matrix_add_kernelPdS_S_mm(
	.param .u64 .ptr .align 1 _Z17matrix_add_kernelPdS_S_mm_param_0,
	.param .u64 .ptr .align 1 _Z17matrix_add_kernelPdS_S_mm_param_1,
	.param .u64 .ptr .align 1 _Z17matrix_add_kernelPdS_S_mm_param_2,
	.param .u64 _Z17matrix_add_kernelPdS_S_mm_param_3,
	.param .u64 _Z17matrix_add_kernelPdS_S_mm_param_4
)
{
	.reg .pred 	%p<4>;
	.reg .b32 	%r<9>;
	.reg .b64 	%rd<16>;
	.reg .b64 	%fd<4>;

	ld.param.u64 	%rd3, [_Z17matrix_add_kernelPdS_S_mm_param_0];
	ld.param.u64 	%rd4, [_Z17matrix_add_kernelPdS_S_mm_param_1];
	ld.param.u64 	%rd5, [_Z17matrix_add_kernelPdS_S_mm_param_2];
	ld.param.u64 	%rd7, [_Z17matrix_add_kernelPdS_S_mm_param_3];
	ld.param.u64 	%rd6, [_Z17matrix_add_kernelPdS_S_mm_param_4];
	mov.u32 	%r1, %ctaid.y;
	mov.u32 	%r2, %ntid.y;
	mov.u32 	%r3, %tid.y;
	mad.lo.s32 	%r4, %r1, %r2, %r3;
	cvt.u64.u32 	%rd1, %r4;
	mov.u32 	%r5, %ctaid.x;
	mov.u32 	%r6, %ntid.x;
	mov.u32 	%r7, %tid.x;
	mad.lo.s32 	%r8, %r5, %r6, %r7;
	cvt.u64.u32 	%rd2, %r8;
	setp.le.u64 	%p1, %rd7, %rd1;
	setp.le.u64 	%p2, %rd6, %rd2;
	or.pred  	%p3, %p1, %p2;
	@%p3 bra 	$L__BB0_2;
	cvta.to.global.u64 	%rd8, %rd3;
	cvta.to.global.u64 	%rd9, %rd4;
	cvta.to.global.u64 	%rd10, %rd5;
	mad.lo.s64 	%rd11, %rd6, %rd1, %rd2;
	shl.b64 	%rd12, %rd11, 3;
	add.s64 	%rd13, %rd8, %rd12;
	ld.global.f64 	%fd1, [%rd13];
	add.s64 	%rd14, %rd9, %rd12;
	ld.global.f64 	%fd2, [%rd14];
	add.f64 	%fd3, %fd1, %fd2;
	add.s64 	%rd15, %rd10, %rd12;
	st.global.f64 	[%rd15], %fd3;
$L__BB0_2:
	ret;

}


// ===== COMPILED SASS (sm_100) =====

	.target	sm_100

	.elftype	@"ET_EXEC"


//--------------------- .note.nv.tkinfo           --------------------------
	.section	.note.nv.tkinfo,"",@"SHT_NOTE"
	.sectionflags	@"SHF_NOTE_NV_TKINFO"
	.tkinfo
        /*0018*/ 	.word	0x00000002
        /*0030*/ 	.string	""
        /*0030*/ 	.string	"ptxas"
        /*0030*/ 	.string	"Cuda compilation tools, release 13.0, V13.0.88"
        /*0030*/ 	.string	"Build cuda_13.0.r13.0/compiler.36424714_0"
        /*0030*/ 	.string	"-arch sm_100 -m 64 "



//--------------------- .note.nv.cuinfo           --------------------------
	.section	.note.nv.cuinfo,"",@"SHT_NOTE"
	.sectionflags	@"SHF_NOTE_NV_CUINFO"
        /*0018*/ 	.short	0x0002
        /*001a*/ 	.short	0x0064
        /*001c*/ 	.short	0x0082
	.zero		2


//--------------------- .nv.info                  --------------------------
	.section	.nv.info,"",@"SHT_CUDA_INFO"
	.align	4


	//----- nvinfo : EIATTR_REGCOUNT
	.align		4
        /*0000*/ 	.byte	0x04, 0x2f
        /*0002*/ 	.short	(.L_1 - .L_0)
	.align		4
.L_0:
        /*0004*/ 	.word	index@(_Z17matrix_add_kernelPdS_S_mm)
        /*0008*/ 	.word	0x0000000c


	//----- nvinfo : EIATTR_FRAME_SIZE
	.align		4
.L_1:
        /*000c*/ 	.byte	0x04, 0x11
        /*000e*/ 	.short	(.L_3 - .L_2)
	.align		4
.L_2:
        /*0010*/ 	.word	index@(_Z17matrix_add_kernelPdS_S_mm)
        /*0014*/ 	.word	0x00000000


	//----- nvinfo : EIATTR_MIN_STACK_SIZE
	.align		4
.L_3:
        /*0018*/ 	.byte	0x04, 0x12
        /*001a*/ 	.short	(.L_5 - .L_4)
	.align		4
.L_4:
        /*001c*/ 	.word	index@(_Z17matrix_add_kernelPdS_S_mm)
        /*0020*/ 	.word	0x00000000
.L_5:


//--------------------- .nv.compat                --------------------------
	.section	.nv.compat,"",@"SHT_CUDA_COMPAT_INFO"
	.align	4
        /*0000*/ 	.byte	0x02, 0x09, 0x00, 0x00, 0x02, 0x02, 0x01, 0x00, 0x02, 0x05, 0x05, 0x00, 0x03, 0x07, 0x01, 0x01
        /*0010*/ 	.byte	0x02, 0x03, 0x00, 0x00, 0x02, 0x06, 0x01, 0x00, 0x04, 0x0b, 0x08, 0x00, 0x01, 0x00, 0x00, 0x00
        /*0020*/ 	.byte	0x00, 0x00, 0x00, 0x00


//--------------------- .nv.info._Z17matrix_add_kernelPdS_S_mm --------------------------
	.section	.nv.info._Z17matrix_add_kernelPdS_S_mm,"",@"SHT_CUDA_INFO"
	.sectionflags	@""
	.align	4


	//----- nvinfo : EIATTR_CUDA_API_VERSION
	.align		4
        /*0000*/ 	.byte	0x04, 0x37
        /*0002*/ 	.short	(.L_7 - .L_6)
.L_6:
        /*0004*/ 	.word	0x00000082


	//----- nvinfo : EIATTR_KPARAM_INFO
	.align		4
.L_7:
        /*0008*/ 	.byte	0x04, 0x17
        /*000a*/ 	.short	(.L_9 - .L_8)
.L_8:
        /*000c*/ 	.word	0x00000000
        /*0010*/ 	.short	0x0004
        /*0012*/ 	.short	0x0020
        /*0014*/ 	.byte	0x00, 0xf0, 0x21, 0x00


	//----- nvinfo : EIATTR_KPARAM_INFO
	.align		4
.L_9:
        /*0018*/ 	.byte	0x04, 0x17
        /*001a*/ 	.short	(.L_11 - .L_10)
.L_10:
        /*001c*/ 	.word	0x00000000
        /*0020*/ 	.short	0x0003
        /*0022*/ 	.short	0x0018
        /*0024*/ 	.byte	0x00, 0xf0, 0x21, 0x00


	//----- nvinfo : EIATTR_KPARAM_INFO
	.align		4
.L_11:
        /*0028*/ 	.byte	0x04, 0x17
        /*002a*/ 	.short	(.L_13 - .L_12)
.L_12:
        /*002c*/ 	.word	0x00000000
        /*0030*/ 	.short	0x0002
        /*0032*/ 	.short	0x0010
        /*0034*/ 	.byte	0x00, 0xf5, 0x21, 0x00


	//----- nvinfo : EIATTR_KPARAM_INFO
	.align		4
.L_13:
        /*0038*/ 	.byte	0x04, 0x17
        /*003a*/ 	.short	(.L_15 - .L_14)
.L_14:
        /*003c*/ 	.word	0x00000000
        /*0040*/ 	.short	0x0001
        /*0042*/ 	.short	0x0008
        /*0044*/ 	.byte	0x00, 0xf5, 0x21, 0x00


	//----- nvinfo : EIATTR_KPARAM_INFO
	.align		4
.L_15:
        /*0048*/ 	.byte	0x04, 0x17
        /*004a*/ 	.short	(.L_17 - .L_16)
.L_16:
        /*004c*/ 	.word	0x00000000
        /*0050*/ 	.short	0x0000
        /*0052*/ 	.short	0x0000
        /*0054*/ 	.byte	0x00, 0xf5, 0x21, 0x00


	//----- nvinfo : EIATTR_SPARSE_MMA_MASK
	.align		4
.L_17:
        /*0058*/ 	.byte	0x03, 0x50
        /*005a*/ 	.short	0x0000


	//----- nvinfo : EIATTR_MAXREG_COUNT
	.align		4
        /*005c*/ 	.byte	0x03, 0x1b
        /*005e*/ 	.short	0x00ff


	//----- nvinfo : EIATTR_MERCURY_ISA_VERSION
	.align		4
        /*0060*/ 	.byte	0x03, 0x5f
        /*0062*/ 	.short	0x0101


	//----- nvinfo : EIATTR_VRC_CTA_INIT_COUNT
	.align		4
        /*0064*/ 	.byte	0x02, 0x4a
	.zero		1
	.zero		1


	//----- nvinfo : EIATTR_EXIT_INSTR_OFFSETS
	.align		4
        /*0068*/ 	.byte	0x04, 0x1c
        /*006a*/ 	.short	(.L_19 - .L_18)


	//   ....[0]....
.L_18:
        /*006c*/ 	.word	0x000000f0


	//   ....[1]....
        /*0070*/ 	.word	0x00000220


	//----- nvinfo : EIATTR_CBANK_PARAM_SIZE
	.align		4
.L_19:
        /*0074*/ 	.byte	0x03, 0x19
        /*0076*/ 	.short	0x0028


	//----- nvinfo : EIATTR_PARAM_CBANK
	.align		4
        /*0078*/ 	.byte	0x04, 0x0a
        /*007a*/ 	.short	(.L_21 - .L_20)
	.align		4
.L_20:
        /*007c*/ 	.word	index@(.nv.constant0._Z17matrix_add_kernelPdS_S_mm)
        /*0080*/ 	.short	0x0380
        /*0082*/ 	.short	0x0028


	//----- nvinfo : EIATTR_SW_WAR
	.align		4
.L_21:
        /*0084*/ 	.byte	0x04, 0x36
        /*0086*/ 	.short	(.L_23 - .L_22)
.L_22:
        /*0088*/ 	.word	0x00000008
.L_23:


//--------------------- .nv.callgraph             --------------------------
	.section	.nv.callgraph,"",@"SHT_CUDA_CALLGRAPH"
	.align	4
	.sectionentsize	8
	.align		4
        /*0000*/ 	.word	0x00000000
	.align		4
        /*0004*/ 	.word	0xffffffff
	.align		4
        /*0008*/ 	.word	0x00000000
	.align		4
        /*000c*/ 	.word	0xfffffffe
	.align		4
        /*0010*/ 	.word	0x00000000
	.align		4
        /*0014*/ 	.word	0xfffffffd
	.align		4
        /*0018*/ 	.word	0x00000000
	.align		4
        /*001c*/ 	.word	0xfffffffc


//--------------------- .text._Z17matrix_add_kernelPdS_S_mm --------------------------
	.section	.text._Z17matrix_add_kernelPdS_S_mm,"ax",@progbits
	.align	128
        .global         _Z17matrix_add_kernelPdS_S_mm
        .type           _Z17matrix_add_kernelPdS_S_mm,@function
        .size           _Z17matrix_add_kernelPdS_S_mm,(.L_x_1 - _Z17matrix_add_kernelPdS_S_mm)
        .other          _Z17matrix_add_kernelPdS_S_mm,@"STO_CUDA_ENTRY STV_DEFAULT"
_Z17matrix_add_kernelPdS_S_mm:
.text._Z17matrix_add_kernelPdS_S_mm:
[----:B------:R-:W-:Y:S01]  /*0000*/  LDC R1, c[0x0][0x37c] ;  /* 0x0000df00ff017b82 */ /* 0x000fe20000000800 */
[----:B------:R-:W0:Y:S07]  /*0010*/  S2R R3, SR_TID.X ;  /* 0x0000000000037919 */ /* 0x000e2e0000002100 */
[----:B------:R-:W1:Y:S01]  /*0020*/  LDC R5, c[0x0][0x364] ;  /* 0x0000d900ff057b82 */ /* 0x000e620000000800 */
[----:B------:R-:W2:Y:S01]  /*0030*/  LDCU.64 UR6, c[0x0][0x3a0] ;  /* 0x00007400ff0677ac */ /* 0x000ea20008000a00 */
[----:B------:R-:W1:Y:S01]  /*0040*/  S2R R0, SR_TID.Y ;  /* 0x0000000000007919 */ /* 0x000e620000002200 */
[----:B------:R-:W3:Y:S05]  /*0050*/  LDCU.64 UR8, c[0x0][0x398] ;  /* 0x00007300ff0877ac */ /* 0x000eea0008000a00 */
[----:B------:R-:W0:Y:S08]  /*0060*/  S2UR UR5, SR_CTAID.X ;  /* 0x00000000000579c3 */ /* 0x000e300000002500 */
[----:B------:R-:W0:Y:S08]  /*0070*/  LDC R2, c[0x0][0x360] ;  /* 0x0000d800ff027b82 */ /* 0x000e300000000800 */
[----:B------:R-:W1:Y:S01]  /*0080*/  S2UR UR4, SR_CTAID.Y ;  /* 0x00000000000479c3 */ /* 0x000e620000002600 */
[----:B0-----:R-:W-:-:S05]  /*0090*/  IMAD R2, R2, UR5, R3 ;  /* 0x0000000502027c24 */ /* 0x001fca000f8e0203 */
[----:B--2---:R-:W-:Y:S01]  /*00a0*/  ISETP.GE.U32.AND P1, PT, R2, UR6, PT ;  /* 0x0000000602007c0c */ /* 0x004fe2000bf26070 */
[----:B-1----:R-:W-:-:S03]  /*00b0*/  IMAD R5, R5, UR4, R0 ;  /* 0x0000000405057c24 */ /* 0x002fc6000f8e0200 */
[----:B------:R-:W-:Y:S02]  /*00c0*/  ISETP.GE.U32.AND.EX P1, PT, RZ, UR7, PT, P1 ;  /* 0x00000007ff007c0c */ /* 0x000fe4000bf26110 */
[----:B---3--:R-:W-:-:S04]  /*00d0*/  ISETP.GE.U32.AND P0, PT, R5, UR8, PT ;  /* 0x0000000805007c0c */ /* 0x008fc8000bf06070 */
[----:B------:R-:W-:-:S13]  /*00e0*/  ISETP.GE.U32.OR.EX P0, PT, RZ, UR9, P1, P0 ;  /* 0x00000009ff007c0c */ /* 0x000fda0008f06500 */
[----:B------:R-:W-:Y:S05]  /*00f0*/  @P0 EXIT ;  /* 0x000000000000094d */ /* 0x000fea0003800000 */
[----:B------:R-:W0:Y:S01]  /*0100*/  LDCU.128 UR8, c[0x0][0x380] ;  /* 0x00007000ff0877ac */ /* 0x000e220008000c00 */
[----:B------:R-:W-:Y:S01]  /*0110*/  IMAD.MOV.U32 R3, RZ, RZ, RZ ;  /* 0x000000ffff037224 */ /* 0x000fe200078e00ff */
[----:B------:R-:W1:Y:S01]  /*0120*/  LDCU.64 UR4, c[0x0][0x358] ;  /* 0x00006b00ff0477ac */ /* 0x000e620008000a00 */
[----:B------:R-:W-:-:S04]  /*0130*/  IMAD.WIDE.U32 R2, R5, UR6, R2 ;  /* 0x0000000605027c25 */ /* 0x000fc8000f8e0002 */
[----:B------:R-:W-:Y:S02]  /*0140*/  IMAD R5, R5, UR7, R3 ;  /* 0x0000000705057c24 */ /* 0x000fe4000f8e0203 */
[----:B------:R-:W-:-:S03]  /*0150*/  IMAD.SHL.U32 R8, R2, 0x8, RZ ;  /* 0x0000000802087824 */ /* 0x000fc600078e00ff */
[----:B------:R-:W-:Y:S02]  /*0160*/  SHF.L.U64.HI R0, R2, 0x3, R5 ;  /* 0x0000000302007819 */ /* 0x000fe40000010205 */
[C---:B0-----:R-:W-:Y:S02]  /*0170*/  IADD3 R4, P1, PT, R8.reuse, UR10, RZ ;  /* 0x0000000a08047c10 */ /* 0x041fe4000ff3e0ff */
[----:B------:R-:W-:Y:S02]  /*0180*/  IADD3 R6, P0, PT, R8, UR8, RZ ;  /* 0x0000000808067c10 */ /* 0x000fe4000ff1e0ff */
[C---:B------:R-:W-:Y:S02]  /*0190*/  IADD3.X R5, PT, PT, R0.reuse, UR11, RZ, P1, !PT ;  /* 0x0000000b00057c10 */ /* 0x040fe40008ffe4ff */
[----:B------:R-:W-:Y:S01]  /*01a0*/  IADD3.X R7, PT, PT, R0, UR9, RZ, P0, !PT ;  /* 0x0000000900077c10 */ /* 0x000fe200087fe4ff */
[----:B------:R-:W0:Y:S03]  /*01b0*/  LDCU.64 UR8, c[0x0][0x390] ;  /* 0x00007200ff0877ac */ /* 0x000e260008000a00 */
[----:B-1----:R-:W2:Y:S04]  /*01c0*/  LDG.E.64 R4, desc[UR4][R4.64] ;  /* 0x0000000404047981 */ /* 0x002ea8000c1e1b00 */
[----:B------:R-:W2:Y:S01]  /*01d0*/  LDG.E.64 R2, desc[UR4][R6.64] ;  /* 0x0000000406027981 */ /* 0x000ea2000c1e1b00 */
[----:B0-----:R-:W-:-:S04]  /*01e0*/  IADD3 R8, P0, PT, R8, UR8, RZ ;  /* 0x0000000808087c10 */ /* 0x001fc8000ff1e0ff */
[----:B------:R-:W-:Y:S01]  /*01f0*/  IADD3.X R9, PT, PT, R0, UR9, RZ, P0, !PT ;  /* 0x0000000900097c10 */ /* 0x000fe200087fe4ff */
[----:B--2---:R-:W-:-:S07]  /*0200*/  DADD R2, R2, R4 ;  /* 0x0000000002027229 */ /* 0x004fce0000000004 */
[----:B------:R-:W-:Y:S01]  /*0210*/  STG.E.64 desc[UR4][R8.64], R2 ;  /* 0x0000000208007986 */ /* 0x000fe2000c101b04 */
[----:B------:R-:W-:Y:S05]  /*0220*/  EXIT ;  /* 0x000000000000794d */ /* 0x000fea0003800000 */
.L_x_0:
[----:B------:R-:W-:-:S00]  /*0230*/  BRA `(.L_x_0) ;  /* 0xfffffffc00fc7947 */ /* 0x000fc0000383ffff */
[----:B------:R-:W-:-:S00]  /*0240*/  NOP ;  /* 0x0000000000007918 */ /* 0x000fc00000000000 */
        /* <DEDUP_REMOVED lines=11> */
.L_x_1:


//--------------------- .nv.shared.reserved.0     --------------------------
	.section	.nv.shared.reserved.0,"aw",@nobits
	.weak		__nv_reservedSMEM_offset_0_alias
	.size		__nv_reservedSMEM_offset_0_alias, 0, 64
	.other		__nv_reservedSMEM_offset_0_alias,@"STO_CUDA_RESERVED_SHARED STV_DEFAULT"
__nv_reservedSMEM_offset_0_alias:
	.zero		0
	.zero		64


//--------------------- .nv.constant0._Z17matrix_add_kernelPdS_S_mm --------------------------
	.section	.nv.constant0._Z17matrix_add_kernelPdS_S_mm,"a",@progbits
	.sectionflags	@""
	.align	4
.nv.constant0._Z17matrix_add_kernelPdS_S_mm:
	.zero		936


//--------------------- SYMBOLS --------------------------

	.type		.nv.reservedSmem.offset0,@object
	.size		.nv.reservedSmem.offset0,0x4
